//
// Generated by NVIDIA NVVM Compiler
//
// Compiler Build ID: CL-36424714
// Cuda compilation tools, release 13.0, V13.0.88
// Based on NVVM 20.0.0
//

.version 9.0
.target sm_100
.address_size 64

	// .globl	subtract_vector

.visible .entry subtract_vector(
	.param .u64 .ptr .align 1 subtract_vector_param_0,
	.param .u64 .ptr .align 1 subtract_vector_param_1,
	.param .u64 .ptr .align 1 subtract_vector_param_2,
	.param .u32 subtract_vector_param_3
)
{
	.reg .pred 	%p<2>;
	.reg .b32 	%r<6>;
	.reg .b32 	%f<4>;
	.reg .b64 	%rd<11>;

	ld.param.u64 	%rd1, [subtract_vector_param_0];
	ld.param.u64 	%rd2, [subtract_vector_param_1];
	ld.param.u64 	%rd3, [subtract_vector_param_2];
	ld.param.u32 	%r2, [subtract_vector_param_3];
	mov.u32 	%r3, %tid.x;
	mov.u32 	%r4, %ntid.x;
	mov.u32 	%r5, %ctaid.x;
	mad.lo.s32 	%r1, %r4, %r5, %r3;
	setp.ge.s32 	%p1, %r1, %r2;
	@%p1 bra 	$L__BB0_2;
	cvta.to.global.u64 	%rd4, %rd1;
	cvta.to.global.u64 	%rd5, %rd2;
	cvta.to.global.u64 	%rd6, %rd3;
	mul.wide.s32 	%rd7, %r1, 4;
	add.s64 	%rd8, %rd4, %rd7;
	ld.global.f32 	%f1, [%rd8];
	add.s64 	%rd9, %rd5, %rd7;
	ld.global.f32 	%f2, [%rd9];
	sub.f32 	%f3, %f1, %f2;
	add.s64 	%rd10, %rd6, %rd7;
	st.global.f32 	[%rd10], %f3;
$L__BB0_2:
	ret;

}


// ===== COMPILED SASS (sm_100) =====

	.target	sm_100

	.elftype	@"ET_EXEC"


//--------------------- .note.nv.tkinfo           --------------------------
	.section	.note.nv.tkinfo,"",@"SHT_NOTE"
	.sectionflags	@"SHF_NOTE_NV_TKINFO"
	.tkinfo
        /*0018*/ 	.word	0x00000002
        /*0030*/ 	.string	""
        /*0030*/ 	.string	"ptxas"
        /*0030*/ 	.string	"Cuda compilation tools, release 13.0, V13.0.88"
        /*0030*/ 	.string	"Build cuda_13.0.r13.0/compiler.36424714_0"
        /*0030*/ 	.string	"-arch sm_100 -m 64 "



//--------------------- .note.nv.cuinfo           --------------------------
	.section	.note.nv.cuinfo,"",@"SHT_NOTE"
	.sectionflags	@"SHF_NOTE_NV_CUINFO"
        /*0018*/ 	.short	0x0002
        /*001a*/ 	.short	0x0064
        /*001c*/ 	.short	0x0082
	.zero		2


//--------------------- .nv.info                  --------------------------
	.section	.nv.info,"",@"SHT_CUDA_INFO"
	.align	4


	//----- nvinfo : EIATTR_REGCOUNT
	.align		4
        /*0000*/ 	.byte	0x04, 0x2f
        /*0002*/ 	.short	(.L_1 - .L_0)
	.align		4
.L_0:
        /*0004*/ 	.word	index@(subtract_vector)
        /*0008*/ 	.word	0x0000000c


	//----- nvinfo : EIATTR_FRAME_SIZE
	.align		4
.L_1:
        /*000c*/ 	.byte	0x04, 0x11
        /*000e*/ 	.short	(.L_3 - .L_2)
	.align		4
.L_2:
        /*0010*/ 	.word	index@(subtract_vector)
        /*0014*/ 	.word	0x00000000


	//----- nvinfo : EIATTR_MIN_STACK_SIZE
	.align		4
.L_3:
        /*0018*/ 	.byte	0x04, 0x12
        /*001a*/ 	.short	(.L_5 - .L_4)
	.align		4
.L_4:
        /*001c*/ 	.word	index@(subtract_vector)
        /*0020*/ 	.word	0x00000000
.L_5:


//--------------------- .nv.compat                --------------------------
	.section	.nv.compat,"",@"SHT_CUDA_COMPAT_INFO"
	.align	4
        /*0000*/ 	.byte	0x02, 0x09, 0x00, 0x00, 0x02, 0x02, 0x01, 0x00, 0x02, 0x05, 0x05, 0x00, 0x03, 0x07, 0x01, 0x01
        /*0010*/ 	.byte	0x02, 0x03, 0x00, 0x00, 0x02, 0x06, 0x01, 0x00, 0x04, 0x0b, 0x08, 0x00, 0x09, 0x00, 0x00, 0x00
        /*0020*/ 	.byte	0x00, 0x00, 0x00, 0x00


//--------------------- .nv.info.subtract_vector  --------------------------
	.section	.nv.info.subtract_vector,"",@"SHT_CUDA_INFO"
	.sectionflags	@""
	.align	4


	//----- nvinfo : EIATTR_CUDA_API_VERSION
	.align		4
        /*0000*/ 	.byte	0x04, 0x37
        /*0002*/ 	.short	(.L_7 - .L_6)
.L_6:
        /*0004*/ 	.word	0x00000082


	//----- nvinfo : EIATTR_KPARAM_INFO
	.align		4
.L_7:
        /*0008*/ 	.byte	0x04, 0x17
        /*000a*/ 	.short	(.L_9 - .L_8)
.L_8:
        /*000c*/ 	.word	0x00000000
        /*0010*/ 	.short	0x0003
        /*0012*/ 	.short	0x0018
        /*0014*/ 	.byte	0x00, 0xf0, 0x11, 0x00


	//----- nvinfo : EIATTR_KPARAM_INFO
	.align		4
.L_9:
        /*0018*/ 	.byte	0x04, 0x17
        /*001a*/ 	.short	(.L_11 - .L_10)
.L_10:
        /*001c*/ 	.word	0x00000000
        /*0020*/ 	.short	0x0002
        /*0022*/ 	.short	0x0010
        /*0024*/ 	.byte	0x00, 0xf5, 0x21, 0x00


	//----- nvinfo : EIATTR_KPARAM_INFO
	.align		4
.L_11:
        /*0028*/ 	.byte	0x04, 0x17
        /*002a*/ 	.short	(.L_13 - .L_12)
.L_12:
        /*002c*/ 	.word	0x00000000
        /*0030*/ 	.short	0x0001
        /*0032*/ 	.short	0x0008
        /*0034*/ 	.byte	0x00, 0xf5, 0x21, 0x00


	//----- nvinfo : EIATTR_KPARAM_INFO
	.align		4
.L_13:
        /*0038*/ 	.byte	0x04, 0x17
        /*003a*/ 	.short	(.L_15 - .L_14)
.L_14:
        /*003c*/ 	.word	0x00000000
        /*0040*/ 	.short	0x0000
        /*0042*/ 	.short	0x0000
        /*0044*/ 	.byte	0x00, 0xf5, 0x21, 0x00


	//----- nvinfo : EIATTR_SPARSE_MMA_MASK
	.align		4
.L_15:
        /*0048*/ 	.byte	0x03, 0x50
        /*004a*/ 	.short	0x0000


	//----- nvinfo : EIATTR_MAXREG_COUNT
	.align		4
        /*004c*/ 	.byte	0x03, 0x1b
        /*004e*/ 	.short	0x00ff


	//----- nvinfo : EIATTR_MERCURY_ISA_VERSION
	.align		4
        /*0050*/ 	.byte	0x03, 0x5f
        /*0052*/ 	.short	0x0101


	//----- nvinfo : EIATTR_VRC_CTA_INIT_COUNT
	.align		4
        /*0054*/ 	.byte	0x02, 0x4a
	.zero		1
	.zero		1


	//----- nvinfo : EIATTR_EXIT_INSTR_OFFSETS
	.align		4
        /*0058*/ 	.byte	0x04, 0x1c
        /*005a*/ 	.short	(.L_17 - .L_16)


	//   ....[0]....
.L_16:
        /*005c*/ 	.word	0x00000070


	//   ....[1]....
        /*0060*/ 	.word	0x00000130


	//----- nvinfo : EIATTR_CBANK_PARAM_SIZE
	.align		4
.L_17:
        /*0064*/ 	.byte	0x03, 0x19
        /*0066*/ 	.short	0x001c


	//----- nvinfo : EIATTR_PARAM_CBANK
	.align		4
        /*0068*/ 	.byte	0x04, 0x0a
        /*006a*/ 	.short	(.L_19 - .L_18)
	.align		4
.L_18:
        /*006c*/ 	.word	index@(.nv.constant0.subtract_vector)
        /*0070*/ 	.short	0x0380
        /*0072*/ 	.short	0x001c


	//----- nvinfo : EIATTR_SW_WAR
	.align		4
.L_19:
        /*0074*/ 	.byte	0x04, 0x36
        /*0076*/ 	.short	(.L_21 - .L_20)
.L_20:
        /*0078*/ 	.word	0x00000008
.L_21:


//--------------------- .nv.callgraph             --------------------------
	.section	.nv.callgraph,"",@"SHT_CUDA_CALLGRAPH"
	.align	4
	.sectionentsize	8
	.align		4
        /*0000*/ 	.word	0x00000000
	.align		4
        /*0004*/ 	.word	0xffffffff
	.align		4
        /*0008*/ 	.word	0x00000000
	.align		4
        /*000c*/ 	.word	0xfffffffe
	.align		4
        /*0010*/ 	.word	0x00000000
	.align		4
        /*0014*/ 	.word	0xfffffffd
	.align		4
        /*0018*/ 	.word	0x00000000
	.align		4
        /*001c*/ 	.word	0xfffffffc


//--------------------- .text.subtract_vector     --------------------------
	.section	.text.subtract_vector,"ax",@progbits
	.align	128
        .global         subtract_vector
        .type           subtract_vector,@function
        .size           subtract_vector,(.L_x_1 - subtract_vector)
        .other          subtract_vector,@"STO_CUDA_ENTRY STV_DEFAULT"
subtract_vector:
.text.subtract_vector:
[----:B------:R-:W-:Y:S01]  /*0000*/  LDC R1, c[0x0][0x37c] ;  /* 0x0000df00ff017b82 */ /* 0x000fe20000000800 */
[----:B------:R-:W0:Y:S01]  /*0010*/  S2R R9, SR_TID.X ;  /* 0x0000000000097919 */ /* 0x000e220000002100 */
[----:B------:R-:W0:Y:S01]  /*0020*/  LDCU UR4, c[0x0][0x360] ;  /* 0x00006c00ff0477ac */ /* 0x000e220008000800 */
[----:B------:R-:W0:Y:S01]  /*0030*/  S2R R0, SR_CTAID.X ;  /* 0x0000000000007919 */ /* 0x000e220000002500 */
[----:B------:R-:W1:Y:S01]  /*0040*/  LDCU UR5, c[0x0][0x398] ;  /* 0x00007300ff0577ac */ /* 0x000e620008000800 */
[----:B0-----:R-:W-:-:S05]  /*0050*/  IMAD R9, R0, UR4, R9 ;  /* 0x0000000400097c24 */ /* 0x001fca000f8e0209 */
[----:B-1----:R-:W-:-:S13]  /*0060*/  ISETP.GE.AND P0, PT, R9, UR5, PT ;  /* 0x0000000509007c0c */ /* 0x002fda000bf06270 */
[----:B------:R-:W-:Y:S05]  /*0070*/  @P0 EXIT ;  /* 0x000000000000094d */ /* 0x000fea0003800000 */
[----:B------:R-:W0:Y:S01]  /*0080*/  LDC.64 R2, c[0x0][0x380] ;  /* 0x0000e000ff027b82 */ /* 0x000e220000000a00 */
[----:B------:R-:W1:Y:S07]  /*0090*/  LDCU.64 UR4, c[0x0][0x358] ;  /* 0x00006b00ff0477ac */ /* 0x000e6e0008000a00 */
[----:B------:R-:W2:Y:S08]  /*00a0*/  LDC.64 R4, c[0x0][0x388] ;  /* 0x0000e200ff047b82 */ /* 0x000eb00000000a00 */
[----:B------:R-:W3:Y:S01]  /*00b0*/  LDC.64 R6, c[0x0][0x390] ;  /* 0x0000e400ff067b82 */ /* 0x000ee20000000a00 */
[----:B0-----:R-:W-:-:S06]  /*00c0*/  IMAD.WIDE R2, R9, 0x4, R2 ;  /* 0x0000000409027825 */ /* 0x001fcc00078e0202 */
[----:B-1----:R-:W4:Y:S01]  /*00d0*/  LDG.E R2, desc[UR4][R2.64] ;  /* 0x0000000402027981 */ /* 0x002f22000c1e1900 */
[----:B--2---:R-:W-:-:S06]  /*00e0*/  IMAD.WIDE R4, R9, 0x4, R4 ;  /* 0x0000000409047825 */ /* 0x004fcc00078e0204 */
[----:B------:R-:W4:Y:S01]  /*00f0*/  LDG.E R5, desc[UR4][R4.64] ;  /* 0x0000000404057981 */ /* 0x000f22000c1e1900 */
[----:B---3--:R-:W-:-:S04]  /*0100*/  IMAD.WIDE R6, R9, 0x4, R6 ;  /* 0x0000000409067825 */ /* 0x008fc800078e0206 */
[----:B----4-:R-:W-:-:S05]  /*0110*/  FADD R9, R2, -R5 ;  /* 0x8000000502097221 */ /* 0x010fca0000000000 */
[----:B------:R-:W-:Y:S01]  /*0120*/  STG.E desc[UR4][R6.64], R9 ;  /* 0x0000000906007986 */ /* 0x000fe2000c101904 */
[----:B------:R-:W-:Y:S05]  /*0130*/  EXIT ;  /* 0x000000000000794d */ /* 0x000fea0003800000 */
.L_x_0:
[----:B------:R-:W-:-:S00]  /*0140*/  BRA `(.L_x_0) ;  /* 0xfffffffc00fc7947 */ /* 0x000fc0000383ffff */
[----:B------:R-:W-:-:S00]  /*0150*/  NOP ;  /* 0x0000000000007918 */ /* 0x000fc00000000000 */
        /* <DEDUP_REMOVED lines=10> */
.L_x_1:


//--------------------- .nv.shared.reserved.0     --------------------------
	.section	.nv.shared.reserved.0,"aw",@nobits
	.weak		__nv_reservedSMEM_offset_0_alias
	.size		__nv_reservedSMEM_offset_0_alias, 0, 64
	.other		__nv_reservedSMEM_offset_0_alias,@"STO_CUDA_RESERVED_SHARED STV_DEFAULT"
__nv_reservedSMEM_offset_0_alias:
	.zero		0
	.zero		64


//--------------------- .nv.constant0.subtract_vector --------------------------
	.section	.nv.constant0.subtract_vector,"a",@progbits
	.sectionflags	@""
	.align	4
.nv.constant0.subtract_vector:
	.zero		924


//--------------------- SYMBOLS --------------------------

	.type		.nv.reservedSmem.offset0,@object
	.size		.nv.reservedSmem.offset0,0x4
